//
// Generated by NVIDIA NVVM Compiler
//
// Compiler Build ID: CL-36424714
// Cuda compilation tools, release 13.0, V13.0.88
// Based on NVVM 20.0.0
//

.version 9.0
.target sm_100
.address_size 64

	// .globl	_Z9matrixMulPKiS0_Piiii

.visible .entry _Z9matrixMulPKiS0_Piiii(
	.param .u64 .ptr .align 1 _Z9matrixMulPKiS0_Piiii_param_0,
	.param .u64 .ptr .align 1 _Z9matrixMulPKiS0_Piiii_param_1,
	.param .u64 .ptr .align 1 _Z9matrixMulPKiS0_Piiii_param_2,
	.param .u32 _Z9matrixMulPKiS0_Piiii_param_3,
	.param .u32 _Z9matrixMulPKiS0_Piiii_param_4,
	.param .u32 _Z9matrixMulPKiS0_Piiii_param_5
)
{
	.reg .pred 	%p<13>;
	.reg .b32 	%r<96>;
	.reg .b64 	%rd<53>;

	ld.param.u64 	%rd8, [_Z9matrixMulPKiS0_Piiii_param_0];
	ld.param.u64 	%rd9, [_Z9matrixMulPKiS0_Piiii_param_1];
	ld.param.u64 	%rd7, [_Z9matrixMulPKiS0_Piiii_param_2];
	ld.param.u32 	%r27, [_Z9matrixMulPKiS0_Piiii_param_3];
	ld.param.u32 	%r25, [_Z9matrixMulPKiS0_Piiii_param_4];
	ld.param.u32 	%r26, [_Z9matrixMulPKiS0_Piiii_param_5];
	cvta.to.global.u64 	%rd1, %rd9;
	cvta.to.global.u64 	%rd2, %rd8;
	mov.u32 	%r28, %ctaid.y;
	mov.u32 	%r29, %ntid.y;
	mov.u32 	%r30, %tid.y;
	mad.lo.s32 	%r1, %r28, %r29, %r30;
	mov.u32 	%r31, %ctaid.x;
	mov.u32 	%r32, %ntid.x;
	mov.u32 	%r33, %tid.x;
	mad.lo.s32 	%r2, %r31, %r32, %r33;
	setp.ge.s32 	%p1, %r1, %r27;
	setp.ge.s32 	%p2, %r2, %r26;
	or.pred  	%p3, %p1, %p2;
	@%p3 bra 	$L__BB0_13;
	cvta.to.global.u64 	%rd10, %rd7;
	mad.lo.s32 	%r34, %r26, %r1, %r2;
	mul.wide.s32 	%rd11, %r34, 4;
	add.s64 	%rd3, %rd10, %rd11;
	mov.b32 	%r35, 0;
	st.global.u32 	[%rd3], %r35;
	setp.lt.s32 	%p4, %r25, 1;
	@%p4 bra 	$L__BB0_13;
	mul.lo.s32 	%r3, %r25, %r1;
	and.b32  	%r4, %r25, 7;
	setp.lt.u32 	%p5, %r25, 8;
	mov.b32 	%r90, 0;
	mov.u32 	%r93, %r90;
	@%p5 bra 	$L__BB0_5;
	and.b32  	%r93, %r25, 2147483640;
	neg.s32 	%r88, %r93;
	shl.b32 	%r7, %r26, 3;
	mul.wide.u32 	%rd12, %r3, 4;
	add.s64 	%rd13, %rd12, %rd2;
	add.s64 	%rd52, %rd13, 16;
	mov.b32 	%r90, 0;
	mul.wide.s32 	%rd16, %r26, 4;
	mov.u32 	%r87, %r2;
$L__BB0_4:
	.pragma "nounroll";
	ld.global.u32 	%r38, [%rd52+-16];
	mul.wide.s32 	%rd14, %r87, 4;
	add.s64 	%rd15, %rd1, %rd14;
	ld.global.u32 	%r39, [%rd15];
	mad.lo.s32 	%r40, %r39, %r38, %r90;
	st.global.u32 	[%rd3], %r40;
	ld.global.u32 	%r41, [%rd52+-12];
	add.s64 	%rd17, %rd15, %rd16;
	ld.global.u32 	%r42, [%rd17];
	mad.lo.s32 	%r43, %r42, %r41, %r40;
	st.global.u32 	[%rd3], %r43;
	ld.global.u32 	%r44, [%rd52+-8];
	add.s64 	%rd18, %rd17, %rd16;
	ld.global.u32 	%r45, [%rd18];
	mad.lo.s32 	%r46, %r45, %r44, %r43;
	st.global.u32 	[%rd3], %r46;
	ld.global.u32 	%r47, [%rd52+-4];
	add.s64 	%rd19, %rd18, %rd16;
	ld.global.u32 	%r48, [%rd19];
	mad.lo.s32 	%r49, %r48, %r47, %r46;
	st.global.u32 	[%rd3], %r49;
	ld.global.u32 	%r50, [%rd52];
	add.s64 	%rd20, %rd19, %rd16;
	ld.global.u32 	%r51, [%rd20];
	mad.lo.s32 	%r52, %r51, %r50, %r49;
	st.global.u32 	[%rd3], %r52;
	ld.global.u32 	%r53, [%rd52+4];
	add.s64 	%rd21, %rd20, %rd16;
	ld.global.u32 	%r54, [%rd21];
	mad.lo.s32 	%r55, %r54, %r53, %r52;
	st.global.u32 	[%rd3], %r55;
	ld.global.u32 	%r56, [%rd52+8];
	add.s64 	%rd22, %rd21, %rd16;
	ld.global.u32 	%r57, [%rd22];
	mad.lo.s32 	%r58, %r57, %r56, %r55;
	st.global.u32 	[%rd3], %r58;
	ld.global.u32 	%r59, [%rd52+12];
	add.s64 	%rd23, %rd22, %rd16;
	ld.global.u32 	%r60, [%rd23];
	mad.lo.s32 	%r90, %r60, %r59, %r58;
	st.global.u32 	[%rd3], %r90;
	add.s32 	%r88, %r88, 8;
	add.s32 	%r87, %r87, %r7;
	add.s64 	%rd52, %rd52, 32;
	setp.ne.s32 	%p6, %r88, 0;
	@%p6 bra 	$L__BB0_4;
$L__BB0_5:
	setp.eq.s32 	%p7, %r4, 0;
	@%p7 bra 	$L__BB0_13;
	and.b32  	%r16, %r25, 3;
	setp.lt.u32 	%p8, %r4, 4;
	@%p8 bra 	$L__BB0_8;
	add.s32 	%r61, %r93, %r3;
	mul.wide.u32 	%rd24, %r61, 4;
	add.s64 	%rd25, %rd2, %rd24;
	ld.global.u32 	%r62, [%rd25];
	mad.lo.s32 	%r63, %r93, %r26, %r2;
	mul.wide.s32 	%rd26, %r63, 4;
	add.s64 	%rd27, %rd1, %rd26;
	ld.global.u32 	%r64, [%rd27];
	mad.lo.s32 	%r65, %r64, %r62, %r90;
	st.global.u32 	[%rd3], %r65;
	cvt.u64.u32 	%rd28, %r3;
	cvt.u64.u32 	%rd29, %r93;
	add.s64 	%rd30, %rd29, %rd28;
	shl.b64 	%rd31, %rd30, 2;
	add.s64 	%rd32, %rd2, %rd31;
	ld.global.u32 	%r66, [%rd32+4];
	mul.wide.s32 	%rd33, %r26, 4;
	add.s64 	%rd34, %rd27, %rd33;
	ld.global.u32 	%r67, [%rd34];
	mad.lo.s32 	%r68, %r67, %r66, %r65;
	st.global.u32 	[%rd3], %r68;
	ld.global.u32 	%r69, [%rd32+8];
	add.s64 	%rd35, %rd34, %rd33;
	ld.global.u32 	%r70, [%rd35];
	mad.lo.s32 	%r71, %r70, %r69, %r68;
	st.global.u32 	[%rd3], %r71;
	ld.global.u32 	%r72, [%rd32+12];
	add.s64 	%rd36, %rd35, %rd33;
	ld.global.u32 	%r73, [%rd36];
	mad.lo.s32 	%r90, %r73, %r72, %r71;
	st.global.u32 	[%rd3], %r90;
	add.s32 	%r93, %r93, 4;
$L__BB0_8:
	setp.eq.s32 	%p9, %r16, 0;
	@%p9 bra 	$L__BB0_13;
	setp.eq.s32 	%p10, %r16, 1;
	@%p10 bra 	$L__BB0_11;
	add.s32 	%r74, %r93, %r3;
	mul.wide.u32 	%rd37, %r74, 4;
	add.s64 	%rd38, %rd2, %rd37;
	ld.global.u32 	%r75, [%rd38];
	mad.lo.s32 	%r76, %r93, %r26, %r2;
	mul.wide.s32 	%rd39, %r76, 4;
	add.s64 	%rd40, %rd1, %rd39;
	ld.global.u32 	%r77, [%rd40];
	mad.lo.s32 	%r78, %r77, %r75, %r90;
	st.global.u32 	[%rd3], %r78;
	cvt.u64.u32 	%rd41, %r3;
	cvt.u64.u32 	%rd42, %r93;
	add.s64 	%rd43, %rd42, %rd41;
	shl.b64 	%rd44, %rd43, 2;
	add.s64 	%rd45, %rd2, %rd44;
	ld.global.u32 	%r79, [%rd45+4];
	mul.wide.s32 	%rd46, %r26, 4;
	add.s64 	%rd47, %rd40, %rd46;
	ld.global.u32 	%r80, [%rd47];
	mad.lo.s32 	%r90, %r80, %r79, %r78;
	st.global.u32 	[%rd3], %r90;
	add.s32 	%r93, %r93, 2;
$L__BB0_11:
	and.b32  	%r81, %r25, 1;
	setp.eq.b32 	%p11, %r81, 1;
	not.pred 	%p12, %p11;
	@%p12 bra 	$L__BB0_13;
	add.s32 	%r82, %r93, %r3;
	mul.wide.u32 	%rd48, %r82, 4;
	add.s64 	%rd49, %rd2, %rd48;
	ld.global.u32 	%r83, [%rd49];
	mad.lo.s32 	%r84, %r93, %r26, %r2;
	mul.wide.s32 	%rd50, %r84, 4;
	add.s64 	%rd51, %rd1, %rd50;
	ld.global.u32 	%r85, [%rd51];
	mad.lo.s32 	%r86, %r85, %r83, %r90;
	st.global.u32 	[%rd3], %r86;
$L__BB0_13:
	ret;

}


// ===== COMPILED SASS (sm_100) =====

	.target	sm_100

	.elftype	@"ET_EXEC"


//--------------------- .note.nv.tkinfo           --------------------------
	.section	.note.nv.tkinfo,"",@"SHT_NOTE"
	.sectionflags	@"SHF_NOTE_NV_TKINFO"
	.tkinfo
        /*0018*/ 	.word	0x00000002
        /*0030*/ 	.string	""
        /*0030*/ 	.string	"ptxas"
        /*0030*/ 	.string	"Cuda compilation tools, release 13.0, V13.0.88"
        /*0030*/ 	.string	"Build cuda_13.0.r13.0/compiler.36424714_0"
        /*0030*/ 	.string	"-arch sm_100 -m 64 "



//--------------------- .note.nv.cuinfo           --------------------------
	.section	.note.nv.cuinfo,"",@"SHT_NOTE"
	.sectionflags	@"SHF_NOTE_NV_CUINFO"
        /*0018*/ 	.short	0x0002
        /*001a*/ 	.short	0x0064
        /*001c*/ 	.short	0x0082
	.zero		2


//--------------------- .nv.info                  --------------------------
	.section	.nv.info,"",@"SHT_CUDA_INFO"
	.align	4


	//----- nvinfo : EIATTR_REGCOUNT
	.align		4
        /*0000*/ 	.byte	0x04, 0x2f
        /*0002*/ 	.short	(.L_1 - .L_0)
	.align		4
.L_0:
        /*0004*/ 	.word	index@(_Z9matrixMulPKiS0_Piiii)
        /*0008*/ 	.word	0x0000001c


	//----- nvinfo : EIATTR_FRAME_SIZE
	.align		4
.L_1:
        /*000c*/ 	.byte	0x04, 0x11
        /*000e*/ 	.short	(.L_3 - .L_2)
	.align		4
.L_2:
        /*0010*/ 	.word	index@(_Z9matrixMulPKiS0_Piiii)
        /*0014*/ 	.word	0x00000000


	//----- nvinfo : EIATTR_MIN_STACK_SIZE
	.align		4
.L_3:
        /*0018*/ 	.byte	0x04, 0x12
        /*001a*/ 	.short	(.L_5 - .L_4)
	.align		4
.L_4:
        /*001c*/ 	.word	index@(_Z9matrixMulPKiS0_Piiii)
        /*0020*/ 	.word	0x00000000
.L_5:


//--------------------- .nv.compat                --------------------------
	.section	.nv.compat,"",@"SHT_CUDA_COMPAT_INFO"
	.align	4
        /*0000*/ 	.byte	0x02, 0x09, 0x00, 0x00, 0x02, 0x02, 0x01, 0x00, 0x02, 0x05, 0x05, 0x00, 0x03, 0x07, 0x01, 0x01
        /*0010*/ 	.byte	0x02, 0x03, 0x00, 0x00, 0x02, 0x06, 0x01, 0x00, 0x04, 0x0b, 0x08, 0x00, 0x09, 0x00, 0x00, 0x00
        /*0020*/ 	.byte	0x00, 0x00, 0x00, 0x00


//--------------------- .nv.info._Z9matrixMulPKiS0_Piiii --------------------------
	.section	.nv.info._Z9matrixMulPKiS0_Piiii,"",@"SHT_CUDA_INFO"
	.sectionflags	@""
	.align	4


	//----- nvinfo : EIATTR_CUDA_API_VERSION
	.align		4
        /*0000*/ 	.byte	0x04, 0x37
        /*0002*/ 	.short	(.L_7 - .L_6)
.L_6:
        /*0004*/ 	.word	0x00000082


	//----- nvinfo : EIATTR_KPARAM_INFO
	.align		4
.L_7:
        /*0008*/ 	.byte	0x04, 0x17
        /*000a*/ 	.short	(.L_9 - .L_8)
.L_8:
        /*000c*/ 	.word	0x00000000
        /*0010*/ 	.short	0x0005
        /*0012*/ 	.short	0x0020
        /*0014*/ 	.byte	0x00, 0xf0, 0x11, 0x00


	//----- nvinfo : EIATTR_KPARAM_INFO
	.align		4
.L_9:
        /*0018*/ 	.byte	0x04, 0x17
        /*001a*/ 	.short	(.L_11 - .L_10)
.L_10:
        /*001c*/ 	.word	0x00000000
        /*0020*/ 	.short	0x0004
        /*0022*/ 	.short	0x001c
        /*0024*/ 	.byte	0x00, 0xf0, 0x11, 0x00


	//----- nvinfo : EIATTR_KPARAM_INFO
	.align		4
.L_11:
        /*0028*/ 	.byte	0x04, 0x17
        /*002a*/ 	.short	(.L_13 - .L_12)
.L_12:
        /*002c*/ 	.word	0x00000000
        /*0030*/ 	.short	0x0003
        /*0032*/ 	.short	0x0018
        /*0034*/ 	.byte	0x00, 0xf0, 0x11, 0x00


	//----- nvinfo : EIATTR_KPARAM_INFO
	.align		4
.L_13:
        /*0038*/ 	.byte	0x04, 0x17
        /*003a*/ 	.short	(.L_15 - .L_14)
.L_14:
        /*003c*/ 	.word	0x00000000
        /*0040*/ 	.short	0x0002
        /*0042*/ 	.short	0x0010
        /*0044*/ 	.byte	0x00, 0xf5, 0x21, 0x00


	//----- nvinfo : EIATTR_KPARAM_INFO
	.align		4
.L_15:
        /*0048*/ 	.byte	0x04, 0x17
        /*004a*/ 	.short	(.L_17 - .L_16)
.L_16:
        /*004c*/ 	.word	0x00000000
        /*0050*/ 	.short	0x0001
        /*0052*/ 	.short	0x0008
        /*0054*/ 	.byte	0x00, 0xf5, 0x21, 0x00


	//----- nvinfo : EIATTR_KPARAM_INFO
	.align		4
.L_17:
        /*0058*/ 	.byte	0x04, 0x17
        /*005a*/ 	.short	(.L_19 - .L_18)
.L_18:
        /*005c*/ 	.word	0x00000000
        /*0060*/ 	.short	0x0000
        /*0062*/ 	.short	0x0000
        /*0064*/ 	.byte	0x00, 0xf5, 0x21, 0x00


	//----- nvinfo : EIATTR_SPARSE_MMA_MASK
	.align		4
.L_19:
        /*0068*/ 	.byte	0x03, 0x50
        /*006a*/ 	.short	0x0000


	//----- nvinfo : EIATTR_MAXREG_COUNT
	.align		4
        /*006c*/ 	.byte	0x03, 0x1b
        /*006e*/ 	.short	0x00ff


	//----- nvinfo : EIATTR_MERCURY_ISA_VERSION
	.align		4
        /*0070*/ 	.byte	0x03, 0x5f
        /*0072*/ 	.short	0x0101


	//----- nvinfo : EIATTR_VRC_CTA_INIT_COUNT
	.align		4
        /*0074*/ 	.byte	0x02, 0x4a
	.zero		1
	.zero		1


	//----- nvinfo : EIATTR_EXIT_INSTR_OFFSETS
	.align		4
        /*0078*/ 	.byte	0x04, 0x1c
        /*007a*/ 	.short	(.L_21 - .L_20)


	//   ....[0]....
.L_20:
        /*007c*/ 	.word	0x000000d0


	//   ....[1]....
        /*0080*/ 	.word	0x00000150


	//   ....[2]....
        /*0084*/ 	.word	0x00000540


	//   ....[3]....
        /*0088*/ 	.word	0x00000780


	//   ....[4]....
        /*008c*/ 	.word	0x00000920


	//   ....[5]....
        /*0090*/ 	.word	0x000009d0


	//----- nvinfo : EIATTR_CBANK_PARAM_SIZE
	.align		4
.L_21:
        /*0094*/ 	.byte	0x03, 0x19
        /*0096*/ 	.short	0x0024


	//----- nvinfo : EIATTR_PARAM_CBANK
	.align		4
        /*0098*/ 	.byte	0x04, 0x0a
        /*009a*/ 	.short	(.L_23 - .L_22)
	.align		4
.L_22:
        /*009c*/ 	.word	index@(.nv.constant0._Z9matrixMulPKiS0_Piiii)
        /*00a0*/ 	.short	0x0380
        /*00a2*/ 	.short	0x0024


	//----- nvinfo : EIATTR_SW_WAR
	.align		4
.L_23:
        /*00a4*/ 	.byte	0x04, 0x36
        /*00a6*/ 	.short	(.L_25 - .L_24)
.L_24:
        /*00a8*/ 	.word	0x00000008
.L_25:


//--------------------- .nv.callgraph             --------------------------
	.section	.nv.callgraph,"",@"SHT_CUDA_CALLGRAPH"
	.align	4
	.sectionentsize	8
	.align		4
        /*0000*/ 	.word	0x00000000
	.align		4
        /*0004*/ 	.word	0xffffffff
	.align		4
        /*0008*/ 	.word	0x00000000
	.align		4
        /*000c*/ 	.word	0xfffffffe
	.align		4
        /*0010*/ 	.word	0x00000000
	.align		4
        /*0014*/ 	.word	0xfffffffd
	.align		4
        /*0018*/ 	.word	0x00000000
	.align		4
        /*001c*/ 	.word	0xfffffffc


//--------------------- .text._Z9matrixMulPKiS0_Piiii --------------------------
	.section	.text._Z9matrixMulPKiS0_Piiii,"ax",@progbits
	.align	128
        .global         _Z9matrixMulPKiS0_Piiii
        .type           _Z9matrixMulPKiS0_Piiii,@function
        .size           _Z9matrixMulPKiS0_Piiii,(.L_x_5 - _Z9matrixMulPKiS0_Piiii)
        .other          _Z9matrixMulPKiS0_Piiii,@"STO_CUDA_ENTRY STV_DEFAULT"
_Z9matrixMulPKiS0_Piiii:
.text._Z9matrixMulPKiS0_Piiii:
[----:B------:R-:W-:Y:S01]  /*0000*/  LDC R1, c[0x0][0x37c] ;  /* 0x0000df00ff017b82 */ /* 0x000fe20000000800 */
[----:B------:R-:W0:Y:S07]  /*0010*/  S2R R4, SR_TID.X ;  /* 0x0000000000047919 */ /* 0x000e2e0000002100 */
[----:B------:R-:W1:Y:S01]  /*0020*/  LDC R5, c[0x0][0x364] ;  /* 0x0000d900ff057b82 */ /* 0x000e620000000800 */
[----:B------:R-:W2:Y:S01]  /*0030*/  LDCU UR6, c[0x0][0x398] ;  /* 0x00007300ff0677ac */ /* 0x000ea20008000800 */
[----:B------:R-:W1:Y:S06]  /*0040*/  S2R R2, SR_TID.Y ;  /* 0x0000000000027919 */ /* 0x000e6c0000002200 */
[----:B------:R-:W0:Y:S08]  /*0050*/  S2UR UR5, SR_CTAID.X ;  /* 0x00000000000579c3 */ /* 0x000e300000002500 */
[----:B------:R-:W0:Y:S08]  /*0060*/  LDC R7, c[0x0][0x360] ;  /* 0x0000d800ff077b82 */ /* 0x000e300000000800 */
[----:B------:R-:W1:Y:S08]  /*0070*/  S2UR UR4, SR_CTAID.Y ;  /* 0x00000000000479c3 */ /* 0x000e700000002600 */
[----:B------:R-:W3:Y:S01]  /*0080*/  LDC R0, c[0x0][0x3a0] ;  /* 0x0000e800ff007b82 */ /* 0x000ee20000000800 */
[----:B0-----:R-:W-:-:S02]  /*0090*/  IMAD R7, R7, UR5, R4 ;  /* 0x0000000507077c24 */ /* 0x001fc4000f8e0204 */
[----:B-1----:R-:W-:-:S03]  /*00a0*/  IMAD R5, R5, UR4, R2 ;  /* 0x0000000405057c24 */ /* 0x002fc6000f8e0202 */
[----:B---3--:R-:W-:-:S04]  /*00b0*/  ISETP.GE.AND P0, PT, R7, R0, PT ;  /* 0x000000000700720c */ /* 0x008fc80003f06270 */
[----:B--2---:R-:W-:-:S13]  /*00c0*/  ISETP.GE.OR P0, PT, R5, UR6, P0 ;  /* 0x0000000605007c0c */ /* 0x004fda0008706670 */
[----:B------:R-:W-:Y:S05]  /*00d0*/  @P0 EXIT ;  /* 0x000000000000094d */ /* 0x000fea0003800000 */
[----:B------:R-:W0:Y:S01]  /*00e0*/  LDC R6, c[0x0][0x39c] ;  /* 0x0000e700ff067b82 */ /* 0x000e220000000800 */
[----:B------:R-:W1:Y:S01]  /*00f0*/  LDCU.64 UR4, c[0x0][0x358] ;  /* 0x00006b00ff0477ac */ /* 0x000e620008000a00 */
[----:B------:R-:W-:-:S06]  /*0100*/  IMAD R9, R5, R0, R7 ;  /* 0x0000000005097224 */ /* 0x000fcc00078e0207 */
[----:B------:R-:W2:Y:S01]  /*0110*/  LDC.64 R2, c[0x0][0x390] ;  /* 0x0000e400ff027b82 */ /* 0x000ea20000000a00 */
[----:B0-----:R-:W-:Y:S01]  /*0120*/  ISETP.GE.AND P0, PT, R6, 0x1, PT ;  /* 0x000000010600780c */ /* 0x001fe20003f06270 */
[----:B--2---:R-:W-:-:S05]  /*0130*/  IMAD.WIDE R2, R9, 0x4, R2 ;  /* 0x0000000409027825 */ /* 0x004fca00078e0202 */
[----:B-1----:R0:W-:Y:S07]  /*0140*/  STG.E desc[UR4][R2.64], RZ ;  /* 0x000000ff02007986 */ /* 0x0021ee000c101904 */
[----:B------:R-:W-:Y:S05]  /*0150*/  @!P0 EXIT ;  /* 0x000000000000894d */ /* 0x000fea0003800000 */
[C---:B------:R-:W-:Y:S01]  /*0160*/  ISETP.GE.U32.AND P1, PT, R6.reuse, 0x8, PT ;  /* 0x000000080600780c */ /* 0x040fe20003f26070 */
[----:B------:R-:W-:Y:S01]  /*0170*/  HFMA2 R11, -RZ, RZ, 0, 0 ;  /* 0x00000000ff0b7431 */ /* 0x000fe200000001ff */
[----:B------:R-:W-:Y:S01]  /*0180*/  LOP3.LUT R12, R6, 0x7, RZ, 0xc0, !PT ;  /* 0x00000007060c7812 */ /* 0x000fe200078ec0ff */
[----:B------:R-:W-:Y:S01]  /*0190*/  IMAD R8, R5, R6, RZ ;  /* 0x0000000605087224 */ /* 0x000fe200078e02ff */
[----:B------:R-:W-:Y:S02]  /*01a0*/  MOV R9, RZ ;  /* 0x000000ff00097202 */ /* 0x000fe40000000f00 */
[----:B------:R-:W-:-:S07]  /*01b0*/  ISETP.NE.AND P0, PT, R12, RZ, PT ;  /* 0x000000ff0c00720c */ /* 0x000fce0003f05270 */
[----:B------:R-:W-:Y:S06]  /*01c0*/  @!P1 BRA `(.L_x_0) ;  /* 0x0000000000dc9947 */ /* 0x000fec0003800000 */
[----:B------:R-:W1:Y:S01]  /*01d0*/  LDC.64 R4, c[0x0][0x380] ;  /* 0x0000e000ff047b82 */ /* 0x000e620000000a00 */
[----:B------:R-:W-:Y:S02]  /*01e0*/  LOP3.LUT R9, R6, 0x7ffffff8, RZ, 0xc0, !PT ;  /* 0x7ffffff806097812 */ /* 0x000fe400078ec0ff */
[----:B------:R-:W-:Y:S02]  /*01f0*/  MOV R11, RZ ;  /* 0x000000ff000b7202 */ /* 0x000fe40000000f00 */
[----:B------:R-:W-:Y:S02]  /*0200*/  MOV R13, R7 ;  /* 0x00000007000d7202 */ /* 0x000fe40000000f00 */
[----:B------:R-:W-:Y:S01]  /*0210*/  IADD3 R10, PT, PT, -R9, RZ, RZ ;  /* 0x000000ff090a7210 */ /* 0x000fe20007ffe1ff */
[----:B-1----:R-:W-:-:S03]  /*0220*/  IMAD.WIDE.U32 R4, R8, 0x4, R4 ;  /* 0x0000000408047825 */ /* 0x002fc600078e0004 */
[----:B------:R-:W-:-:S04]  /*0230*/  IADD3 R4, P1, PT, R4, 0x10, RZ ;  /* 0x0000001004047810 */ /* 0x000fc80007f3e0ff */
[----:B------:R-:W-:-:S09]  /*0240*/  IADD3.X R5, PT, PT, RZ, R5, RZ, P1, !PT ;  /* 0x00000005ff057210 */ /* 0x000fd20000ffe4ff */
.L_x_1:
[----:B------:R-:W1:Y:S01]  /*0250*/  LDC.64 R14, c[0x0][0x388] ;  /* 0x0000e200ff0e7b82 */ /* 0x000e620000000a00 */
[----:B--2---:R-:W2:Y:S01]  /*0260*/  LDG.E R16, desc[UR4][R4.64+-0x10] ;  /* 0xfffff00404107981 */ /* 0x004ea2000c1e1900 */
[----:B-1----:R-:W-:-:S05]  /*0270*/  IMAD.WIDE R14, R13, 0x4, R14 ;  /* 0x000000040d0e7825 */ /* 0x002fca00078e020e */
[----:B------:R-:W2:Y:S02]  /*0280*/  LDG.E R17, desc[UR4][R14.64] ;  /* 0x000000040e117981 */ /* 0x000ea4000c1e1900 */
[----:B--2---:R-:W-:Y:S02]  /*0290*/  IMAD R11, R16, R17, R11 ;  /* 0x00000011100b7224 */ /* 0x004fe400078e020b */
[----:B------:R-:W-:-:S03]  /*02a0*/  IMAD.WIDE R16, R0, 0x4, R14 ;  /* 0x0000000400107825 */ /* 0x000fc600078e020e */
[----:B------:R1:W-:Y:S04]  /*02b0*/  STG.E desc[UR4][R2.64], R11 ;  /* 0x0000000b02007986 */ /* 0x0003e8000c101904 */
[----:B------:R-:W2:Y:S04]  /*02c0*/  LDG.E R18, desc[UR4][R4.64+-0xc] ;  /* 0xfffff40404127981 */ /* 0x000ea8000c1e1900 */
[----:B------:R-:W2:Y:S02]  /*02d0*/  LDG.E R19, desc[UR4][R16.64] ;  /* 0x0000000410137981 */ /* 0x000ea4000c1e1900 */
[----:B--2---:R-:W-:-:S02]  /*02e0*/  IMAD R21, R18, R19, R11 ;  /* 0x0000001312157224 */ /* 0x004fc400078e020b */
[----:B------:R-:W-:-:S03]  /*02f0*/  IMAD.WIDE R18, R0, 0x4, R16 ;  /* 0x0000000400127825 */ /* 0x000fc600078e0210 */
[----:B------:R2:W-:Y:S04]  /*0300*/  STG.E desc[UR4][R2.64], R21 ;  /* 0x0000001502007986 */ /* 0x0005e8000c101904 */
[----:B------:R-:W3:Y:S04]  /*0310*/  LDG.E R20, desc[UR4][R4.64+-0x8] ;  /* 0xfffff80404147981 */ /* 0x000ee8000c1e1900 */
[----:B------:R-:W3:Y:S01]  /*0320*/  LDG.E R22, desc[UR4][R18.64] ;  /* 0x0000000412167981 */ /* 0x000ee2000c1e1900 */
[----:B------:R-:W-:-:S04]  /*0330*/  IMAD.WIDE R14, R0, 0x4, R18 ;  /* 0x00000004000e7825 */ /* 0x000fc800078e0212 */
[----:B---3--:R-:W-:-:S05]  /*0340*/  IMAD R23, R20, R22, R21 ;  /* 0x0000001614177224 */ /* 0x008fca00078e0215 */
[----:B------:R3:W-:Y:S04]  /*0350*/  STG.E desc[UR4][R2.64], R23 ;  /* 0x0000001702007986 */ /* 0x0007e8000c101904 */
[----:B------:R-:W4:Y:S04]  /*0360*/  LDG.E R20, desc[UR4][R4.64+-0x4] ;  /* 0xfffffc0404147981 */ /* 0x000f28000c1e1900 */
[----:B-1----:R-:W4:Y:S01]  /*0370*/  LDG.E R11, desc[UR4][R14.64] ;  /* 0x000000040e0b7981 */ /* 0x002f22000c1e1900 */
[----:B------:R-:W-:-:S04]  /*0380*/  IMAD.WIDE R16, R0, 0x4, R14 ;  /* 0x0000000400107825 */ /* 0x000fc800078e020e */
[----:B----4-:R-:W-:-:S05]  /*0390*/  IMAD R11, R20, R11, R23 ;  /* 0x0000000b140b7224 */ /* 0x010fca00078e0217 */
[----:B------:R1:W-:Y:S04]  /*03a0*/  STG.E desc[UR4][R2.64], R11 ;  /* 0x0000000b02007986 */ /* 0x0003e8000c101904 */
[----:B------:R-:W4:Y:S04]  /*03b0*/  LDG.E R20, desc[UR4][R4.64] ;  /* 0x0000000404147981 */ /* 0x000f28000c1e1900 */
[----:B--2---:R-:W4:Y:S01]  /*03c0*/  LDG.E R21, desc[UR4][R16.64] ;  /* 0x0000000410157981 */ /* 0x004f22000c1e1900 */
[----:B------:R-:W-:-:S04]  /*03d0*/  IMAD.WIDE R18, R0, 0x4, R16 ;  /* 0x0000000400127825 */ /* 0x000fc800078e0210 */
[----:B----4-:R-:W-:-:S05]  /*03e0*/  IMAD R21, R20, R21, R11 ;  /* 0x0000001514157224 */ /* 0x010fca00078e020b */
[----:B------:R2:W-:Y:S04]  /*03f0*/  STG.E desc[UR4][R2.64], R21 ;  /* 0x0000001502007986 */ /* 0x0005e8000c101904 */
[----:B------:R-:W3:Y:S04]  /*0400*/  LDG.E R20, desc[UR4][R4.64+0x4] ;  /* 0x0000040404147981 */ /* 0x000ee8000c1e1900 */
[----:B------:R-:W3:Y:S01]  /*0410*/  LDG.E R22, desc[UR4][R18.64] ;  /* 0x0000000412167981 */ /* 0x000ee2000c1e1900 */
[----:B------:R-:W-:-:S04]  /*0420*/  IMAD.WIDE R14, R0, 0x4, R18 ;  /* 0x00000004000e7825 */ /* 0x000fc800078e0212 */
[----:B---3--:R-:W-:-:S05]  /*0430*/  IMAD R23, R20, R22, R21 ;  /* 0x0000001614177224 */ /* 0x008fca00078e0215 */
[----:B------:R2:W-:Y:S04]  /*0440*/  STG.E desc[UR4][R2.64], R23 ;  /* 0x0000001702007986 */ /* 0x0005e8000c101904 */
[----:B------:R-:W3:Y:S04]  /*0450*/  LDG.E R20, desc[UR4][R4.64+0x8] ;  /* 0x0000080404147981 */ /* 0x000ee8000c1e1900 */
[----:B-1----:R-:W3:Y:S01]  /*0460*/  LDG.E R11, desc[UR4][R14.64] ;  /* 0x000000040e0b7981 */ /* 0x002ee2000c1e1900 */
[----:B------:R-:W-:Y:S01]  /*0470*/  IMAD.WIDE R16, R0, 0x4, R14 ;  /* 0x0000000400107825 */ /* 0x000fe200078e020e */
[----:B------:R-:W-:-:S03]  /*0480*/  IADD3 R10, PT, PT, R10, 0x8, RZ ;  /* 0x000000080a0a7810 */ /* 0x000fc60007ffe0ff */
[----:B---3--:R-:W-:-:S05]  /*0490*/  IMAD R25, R20, R11, R23 ;  /* 0x0000000b14197224 */ /* 0x008fca00078e0217 */
[----:B------:R2:W-:Y:S04]  /*04a0*/  STG.E desc[UR4][R2.64], R25 ;  /* 0x0000001902007986 */ /* 0x0005e8000c101904 */
[----:B------:R-:W3:Y:S04]  /*04b0*/  LDG.E R16, desc[UR4][R16.64] ;  /* 0x0000000410107981 */ /* 0x000ee8000c1e1900 */
[----:B------:R1:W3:Y:S01]  /*04c0*/  LDG.E R20, desc[UR4][R4.64+0xc] ;  /* 0x00000c0404147981 */ /* 0x0002e2000c1e1900 */
[----:B------:R-:W-:Y:S02]  /*04d0*/  ISETP.NE.AND P1, PT, R10, RZ, PT ;  /* 0x000000ff0a00720c */ /* 0x000fe40003f25270 */
[----:B------:R-:W-:-:S02]  /*04e0*/  LEA R13, R0, R13, 0x3 ;  /* 0x0000000d000d7211 */ /* 0x000fc400078e18ff */
[----:B-1----:R-:W-:-:S04]  /*04f0*/  IADD3 R4, P2, PT, R4, 0x20, RZ ;  /* 0x0000002004047810 */ /* 0x002fc80007f5e0ff */
[----:B------:R-:W-:Y:S01]  /*0500*/  IADD3.X R5, PT, PT, RZ, R5, RZ, P2, !PT ;  /* 0x00000005ff057210 */ /* 0x000fe200017fe4ff */
[----:B---3--:R-:W-:-:S05]  /*0510*/  IMAD R11, R20, R16, R25 ;  /* 0x00000010140b7224 */ /* 0x008fca00078e0219 */
[----:B------:R2:W-:Y:S01]  /*0520*/  STG.E desc[UR4][R2.64], R11 ;  /* 0x0000000b02007986 */ /* 0x0005e2000c101904 */
[----:B------:R-:W-:Y:S05]  /*0530*/  @P1 BRA `(.L_x_1) ;  /* 0xfffffffc00441947 */ /* 0x000fea000383ffff */
.L_x_0:
[----:B------:R-:W-:Y:S05]  /*0540*/  @!P0 EXIT ;  /* 0x000000000000894d */ /* 0x000fea0003800000 */
[----:B------:R-:W-:Y:S02]  /*0550*/  ISETP.GE.U32.AND P1, PT, R12, 0x4, PT ;  /* 0x000000040c00780c */ /* 0x000fe40003f26070 */
[----:B------:R-:W-:-:S04]  /*0560*/  LOP3.LUT R16, R6, 0x3, RZ, 0xc0, !PT ;  /* 0x0000000306107812 */ /* 0x000fc800078ec0ff */
[----:B------:R-:W-:-:S07]  /*0570*/  ISETP.NE.AND P0, PT, R16, RZ, PT ;  /* 0x000000ff1000720c */ /* 0x000fce0003f05270 */
[----:B------:R-:W-:Y:S06]  /*0580*/  @!P1 BRA `(.L_x_2) ;  /* 0x00000000007c9947 */ /* 0x000fec0003800000 */
[----:B------:R-:W1:Y:S01]  /*0590*/  LDC.64 R14, c[0x0][0x380] ;  /* 0x0000e000ff0e7b82 */ /* 0x000e620000000a00 */
[----:B------:R-:W-:Y:S01]  /*05a0*/  IADD3 R5, PT, PT, R8, R9, RZ ;  /* 0x0000000908057210 */ /* 0x000fe20007ffe0ff */
[----:B------:R-:W-:Y:S01]  /*05b0*/  IMAD R17, R9, R0, R7 ;  /* 0x0000000009117224 */ /* 0x000fe200078e0207 */
[----:B------:R-:W3:Y:S05]  /*05c0*/  LDCU.64 UR6, c[0x0][0x380] ;  /* 0x00007000ff0677ac */ /* 0x000eea0008000a00 */
[----:B------:R-:W4:Y:S01]  /*05d0*/  LDC.64 R12, c[0x0][0x388] ;  /* 0x0000e200ff0c7b82 */ /* 0x000f220000000a00 */
[----:B-1----:R-:W-:-:S06]  /*05e0*/  IMAD.WIDE.U32 R14, R5, 0x4, R14 ;  /* 0x00000004050e7825 */ /* 0x002fcc00078e000e */
[----:B------:R-:W5:Y:S01]  /*05f0*/  LDG.E R14, desc[UR4][R14.64] ;  /* 0x000000040e0e7981 */ /* 0x000f62000c1e1900 */
[----:B----4-:R-:W-:-:S05]  /*0600*/  IMAD.WIDE R12, R17, 0x4, R12 ;  /* 0x00000004110c7825 */ /* 0x010fca00078e020c */
[----:B------:R-:W5:Y:S01]  /*0610*/  LDG.E R10, desc[UR4][R12.64] ;  /* 0x000000040c0a7981 */ /* 0x000f62000c1e1900 */
[----:B------:R-:W-:-:S04]  /*0620*/  IADD3 R5, P1, PT, R8, R9, RZ ;  /* 0x0000000908057210 */ /* 0x000fc80007f3e0ff */
[----:B------:R-:W-:Y:S02]  /*0630*/  IADD3.X R18, PT, PT, RZ, RZ, RZ, P1, !PT ;  /* 0x000000ffff127210 */ /* 0x000fe40000ffe4ff */
[----:B---3--:R-:W-:-:S04]  /*0640*/  LEA R4, P1, R5, UR6, 0x2 ;  /* 0x0000000605047c11 */ /* 0x008fc8000f8210ff */
[----:B------:R-:W-:Y:S01]  /*0650*/  LEA.HI.X R5, R5, UR7, R18, 0x2, P1 ;  /* 0x0000000705057c11 */ /* 0x000fe200088f1412 */
[----:B-----5:R-:W-:Y:S02]  /*0660*/  IMAD R17, R14, R10, R11 ;  /* 0x0000000a0e117224 */ /* 0x020fe400078e020b */
[----:B--2---:R-:W-:-:S03]  /*0670*/  IMAD.WIDE R10, R0, 0x4, R12 ;  /* 0x00000004000a7825 */ /* 0x004fc600078e020c */
[----:B------:R1:W-:Y:S04]  /*0680*/  STG.E desc[UR4][R2.64], R17 ;  /* 0x0000001102007986 */ /* 0x0003e8000c101904 */
[----:B------:R-:W2:Y:S04]  /*0690*/  LDG.E R18, desc[UR4][R10.64] ;  /* 0x000000040a127981 */ /* 0x000ea8000c1e1900 */
[----:B------:R-:W2:Y:S01]  /*06a0*/  LDG.E R14, desc[UR4][R4.64+0x4] ;  /* 0x00000404040e7981 */ /* 0x000ea2000c1e1900 */
[----:B------:R-:W-:-:S04]  /*06b0*/  IMAD.WIDE R12, R0, 0x4, R10 ;  /* 0x00000004000c7825 */ /* 0x000fc800078e020a */
[----:B--2---:R-:W-:-:S05]  /*06c0*/  IMAD R19, R14, R18, R17 ;  /* 0x000000120e137224 */ /* 0x004fca00078e0211 */
[----:B------:R1:W-:Y:S04]  /*06d0*/  STG.E desc[UR4][R2.64], R19 ;  /* 0x0000001302007986 */ /* 0x0003e8000c101904 */
[----:B------:R-:W2:Y:S04]  /*06e0*/  LDG.E R14, desc[UR4][R4.64+0x8] ;  /* 0x00000804040e7981 */ /* 0x000ea8000c1e1900 */
[----:B------:R-:W2:Y:S02]  /*06f0*/  LDG.E R15, desc[UR4][R12.64] ;  /* 0x000000040c0f7981 */ /* 0x000ea4000c1e1900 */
[----:B--2---:R-:W-:-:S02]  /*0700*/  IMAD R21, R14, R15, R19 ;  /* 0x0000000f0e157224 */ /* 0x004fc400078e0213 */
[----:B------:R-:W-:-:S03]  /*0710*/  IMAD.WIDE R14, R0, 0x4, R12 ;  /* 0x00000004000e7825 */ /* 0x000fc600078e020c */
[----:B------:R1:W-:Y:S04]  /*0720*/  STG.E desc[UR4][R2.64], R21 ;  /* 0x0000001502007986 */ /* 0x0003e8000c101904 */
[----:B------:R-:W2:Y:S04]  /*0730*/  LDG.E R18, desc[UR4][R4.64+0xc] ;  /* 0x00000c0404127981 */ /* 0x000ea8000c1e1900 */
[----:B------:R-:W2:Y:S01]  /*0740*/  LDG.E R14, desc[UR4][R14.64] ;  /* 0x000000040e0e7981 */ /* 0x000ea2000c1e1900 */
[----:B------:R-:W-:Y:S01]  /*0750*/  IADD3 R9, PT, PT, R9, 0x4, RZ ;  /* 0x0000000409097810 */ /* 0x000fe20007ffe0ff */
[----:B--2---:R-:W-:-:S05]  /*0760*/  IMAD R11, R18, R14, R21 ;  /* 0x0000000e120b7224 */ /* 0x004fca00078e0215 */
[----:B------:R1:W-:Y:S02]  /*0770*/  STG.E desc[UR4][R2.64], R11 ;  /* 0x0000000b02007986 */ /* 0x0003e4000c101904 */
.L_x_2:
[----:B------:R-:W-:Y:S05]  /*0780*/  @!P0 EXIT ;  /* 0x000000000000894d */ /* 0x000fea0003800000 */
[----:B------:R-:W-:Y:S02]  /*0790*/  ISETP.NE.AND P1, PT, R16, 0x1, PT ;  /* 0x000000011000780c */ /* 0x000fe40003f25270 */
[----:B------:R-:W-:-:S04]  /*07a0*/  LOP3.LUT R6, R6, 0x1, RZ, 0xc0, !PT ;  /* 0x0000000106067812 */ /* 0x000fc800078ec0ff */
[----:B------:R-:W-:-:S07]  /*07b0*/  ISETP.NE.U32.AND P0, PT, R6, 0x1, PT ;  /* 0x000000010600780c */ /* 0x000fce0003f05070 */
[----:B------:R-:W-:Y:S06]  /*07c0*/  @!P1 BRA `(.L_x_3) ;  /* 0x0000000000549947 */ /* 0x000fec0003800000 */
[----:B------:R-:W3:Y:S01]  /*07d0*/  LDC.64 R4, c[0x0][0x380] ;  /* 0x0000e000ff047b82 */ /* 0x000ee20000000a00 */
[----:B------:R-:W-:Y:S01]  /*07e0*/  IADD3 R13, PT, PT, R8, R9, RZ ;  /* 0x00000009080d7210 */ /* 0x000fe20007ffe0ff */
[----:B-1----:R-:W-:Y:S01]  /*07f0*/  IMAD R17, R9, R0, R7 ;  /* 0x0000000009117224 */ /* 0x002fe200078e0207 */
[----:B------:R-:W1:Y:S05]  /*0800*/  LDCU.64 UR6, c[0x0][0x380] ;  /* 0x00007000ff0677ac */ /* 0x000e6a0008000a00 */
[----:B------:R-:W4:Y:S01]  /*0810*/  LDC.64 R14, c[0x0][0x388] ;  /* 0x0000e200ff0e7b82 */ /* 0x000f220000000a00 */
[----:B---3--:R-:W-:-:S06]  /*0820*/  IMAD.WIDE.U32 R12, R13, 0x4, R4 ;  /* 0x000000040d0c7825 */ /* 0x008fcc00078e0004 */
[----:B------:R-:W3:Y:S01]  /*0830*/  LDG.E R12, desc[UR4][R12.64] ;  /* 0x000000040c0c7981 */ /* 0x000ee2000c1e1900 */
[----:B----4-:R-:W-:-:S05]  /*0840*/  IMAD.WIDE R14, R17, 0x4, R14 ;  /* 0x00000004110e7825 */ /* 0x010fca00078e020e */
[----:B------:R-:W3:Y:S01]  /*0850*/  LDG.E R6, desc[UR4][R14.64] ;  /* 0x000000040e067981 */ /* 0x000ee2000c1e1900 */
[----:B------:R-:W-:-:S04]  /*0860*/  IADD3 R5, P1, PT, R8, R9, RZ ;  /* 0x0000000908057210 */ /* 0x000fc80007f3e0ff */
[----:B------:R-:W-:Y:S02]  /*0870*/  IADD3.X R10, PT, PT, RZ, RZ, RZ, P1, !PT ;  /* 0x000000ffff0a7210 */ /* 0x000fe40000ffe4ff */
[----:B-1----:R-:W-:Y:S01]  /*0880*/  LEA R4, P1, R5, UR6, 0x2 ;  /* 0x0000000605047c11 */ /* 0x002fe2000f8210ff */
[----:B------:R-:W-:-:S03]  /*0890*/  IMAD.WIDE R16, R0, 0x4, R14 ;  /* 0x0000000400107825 */ /* 0x000fc600078e020e */
[----:B------:R-:W-:Y:S01]  /*08a0*/  LEA.HI.X R5, R5, UR7, R10, 0x2, P1 ;  /* 0x0000000705057c11 */ /* 0x000fe200088f140a */
[----:B---3--:R-:W-:-:S05]  /*08b0*/  IMAD R19, R12, R6, R11 ;  /* 0x000000060c137224 */ /* 0x008fca00078e020b */
[----:B------:R3:W-:Y:S04]  /*08c0*/  STG.E desc[UR4][R2.64], R19 ;  /* 0x0000001302007986 */ /* 0x0007e8000c101904 */
[----:B------:R-:W2:Y:S04]  /*08d0*/  LDG.E R16, desc[UR4][R16.64] ;  /* 0x0000000410107981 */ /* 0x000ea8000c1e1900 */
[----:B------:R-:W2:Y:S01]  /*08e0*/  LDG.E R4, desc[UR4][R4.64+0x4] ;  /* 0x0000040404047981 */ /* 0x000ea2000c1e1900 */
[----:B------:R-:W-:Y:S01]  /*08f0*/  IADD3 R9, PT, PT, R9, 0x2, RZ ;  /* 0x0000000209097810 */ /* 0x000fe20007ffe0ff */
[----:B--2---:R-:W-:-:S05]  /*0900*/  IMAD R11, R4, R16, R19 ;  /* 0x00000010040b7224 */ /* 0x004fca00078e0213 */
[----:B------:R3:W-:Y:S02]  /*0910*/  STG.E desc[UR4][R2.64], R11 ;  /* 0x0000000b02007986 */ /* 0x0007e4000c101904 */
.L_x_3:
[----:B------:R-:W-:Y:S05]  /*0920*/  @P0 EXIT ;  /* 0x000000000000094d */ /* 0x000fea0003800000 */
[----:B------:R-:W4:Y:S01]  /*0930*/  LDC.64 R4, c[0x0][0x380] ;  /* 0x0000e000ff047b82 */ /* 0x000f220000000a00 */
[----:B------:R-:W-:Y:S01]  /*0940*/  IADD3 R15, PT, PT, R8, R9, RZ ;  /* 0x00000009080f7210 */ /* 0x000fe20007ffe0ff */
[----:B------:R-:W-:-:S06]  /*0950*/  IMAD R7, R9, R0, R7 ;  /* 0x0000000009077224 */ /* 0x000fcc00078e0207 */
[----:B------:R-:W5:Y:S01]  /*0960*/  LDC.64 R12, c[0x0][0x388] ;  /* 0x0000e200ff0c7b82 */ /* 0x000f620000000a00 */
[----:B----4-:R-:W-:-:S06]  /*0970*/  IMAD.WIDE.U32 R4, R15, 0x4, R4 ;  /* 0x000000040f047825 */ /* 0x010fcc00078e0004 */
[----:B------:R-:W1:Y:S01]  /*0980*/  LDG.E R4, desc[UR4][R4.64] ;  /* 0x0000000404047981 */ /* 0x000e62000c1e1900 */
[----:B-----5:R-:W-:-:S06]  /*0990*/  IMAD.WIDE R6, R7, 0x4, R12 ;  /* 0x0000000407067825 */ /* 0x020fcc00078e020c */
[----:B------:R-:W1:Y:S02]  /*09a0*/  LDG.E R6, desc[UR4][R6.64] ;  /* 0x0000000406067981 */ /* 0x000e64000c1e1900 */
[----:B-123--:R-:W-:-:S05]  /*09b0*/  IMAD R11, R4, R6, R11 ;  /* 0x00000006040b7224 */ /* 0x00efca00078e020b */
[----:B------:R-:W-:Y:S01]  /*09c0*/  STG.E desc[UR4][R2.64], R11 ;  /* 0x0000000b02007986 */ /* 0x000fe2000c101904 */
[----:B------:R-:W-:Y:S05]  /*09d0*/  EXIT ;  /* 0x000000000000794d */ /* 0x000fea0003800000 */
.L_x_4:
[----:B------:R-:W-:-:S00]  /*09e0*/  BRA `(.L_x_4) ;  /* 0xfffffffc00fc7947 */ /* 0x000fc0000383ffff */
[----:B------:R-:W-:-:S00]  /*09f0*/  NOP ;  /* 0x0000000000007918 */ /* 0x000fc00000000000 */
        /* <DEDUP_REMOVED lines=8> */
.L_x_5:


//--------------------- .nv.shared.reserved.0     --------------------------
	.section	.nv.shared.reserved.0,"aw",@nobits
	.weak		__nv_reservedSMEM_offset_0_alias
	.size		__nv_reservedSMEM_offset_0_alias, 0, 64
	.other		__nv_reservedSMEM_offset_0_alias,@"STO_CUDA_RESERVED_SHARED STV_DEFAULT"
__nv_reservedSMEM_offset_0_alias:
	.zero		0
	.zero		64


//--------------------- .nv.constant0._Z9matrixMulPKiS0_Piiii --------------------------
	.section	.nv.constant0._Z9matrixMulPKiS0_Piiii,"a",@progbits
	.sectionflags	@""
	.align	4
.nv.constant0._Z9matrixMulPKiS0_Piiii:
	.zero		932


//--------------------- SYMBOLS --------------------------

	.type		.nv.reservedSmem.offset0,@object
	.size		.nv.reservedSmem.offset0,0x4
